	.headerflags	@"EF_CUDA_TEXMODE_UNIFIED EF_CUDA_64BIT_ADDRESS EF_CUDA_ACCELERATORS EF_CUDA_SM90 EF_CUDA_VIRTUAL_SM(EF_CUDA_SM90)"
	.elftype	@"ET_EXEC"


//--------------------- .nv.info                  --------------------------
	.section	.nv.info,"",@"SHT_CUDA_INFO"
	.align	4


	//----- nvinfo : EIATTR_REGCOUNT
	.align		4
        /*0000*/ 	.byte	0x04, 0x2f
        /*0002*/ 	.short	(.L_1 - .L_0)
	.align		4
.L_0:
        /*0004*/ 	.word	index@(triton_poi_fused_0)
        /*0008*/ 	.word	0x00000020


	//----- nvinfo : EIATTR_MIN_STACK_SIZE
	.align		4
.L_1:
        /*000c*/ 	.byte	0x04, 0x12
        /*000e*/ 	.short	(.L_3 - .L_2)
	.align		4
.L_2:
        /*0010*/ 	.word	index@(triton_poi_fused_0)
        /*0014*/ 	.word	0x00000000


	//----- nvinfo : EIATTR_FRAME_SIZE
	.align		4
.L_3:
        /*0018*/ 	.byte	0x04, 0x11
        /*001a*/ 	.short	(.L_5 - .L_4)
	.align		4
.L_4:
        /*001c*/ 	.word	index@(triton_poi_fused_0)
        /*0020*/ 	.word	0x00000000


	//----- nvinfo : EIATTR_MIN_STACK_SIZE
	.align		4
.L_5:
        /*0024*/ 	.byte	0x04, 0x12
        /*0026*/ 	.short	(.L_7 - .L_6)
	.align		4
.L_6:
        /*0028*/ 	.word	index@(triton_poi_fused_0)
        /*002c*/ 	.word	0x00000000
.L_7:


//--------------------- .nv.info.triton_poi_fused_0 --------------------------
	.section	.nv.info.triton_poi_fused_0,"",@"SHT_CUDA_INFO"
	.sectionflags	@""
	.align	4


	//----- nvinfo : EIATTR_CUDA_API_VERSION
	.align		4
        /*0000*/ 	.byte	0x04, 0x37
        /*0002*/ 	.short	(.L_9 - .L_8)
.L_8:
        /*0004*/ 	.word	0x0000007c


	//----- nvinfo : EIATTR_KPARAM_INFO
	.align		4
.L_9:
        /*0008*/ 	.byte	0x04, 0x17
        /*000a*/ 	.short	(.L_11 - .L_10)
.L_10:
        /*000c*/ 	.word	0x00000000
        /*0010*/ 	.short	0x0003
        /*0012*/ 	.short	0x0014
        /*0014*/ 	.byte	0x00, 0xf0, 0x11, 0x00


	//----- nvinfo : EIATTR_KPARAM_INFO
	.align		4
.L_11:
        /*0018*/ 	.byte	0x04, 0x17
        /*001a*/ 	.short	(.L_13 - .L_12)
.L_12:
        /*001c*/ 	.word	0x00000000
        /*0020*/ 	.short	0x0002
        /*0022*/ 	.short	0x0010
        /*0024*/ 	.byte	0x00, 0xf0, 0x11, 0x00


	//----- nvinfo : EIATTR_KPARAM_INFO
	.align		4
.L_13:
        /*0028*/ 	.byte	0x04, 0x17
        /*002a*/ 	.short	(.L_15 - .L_14)
.L_14:
        /*002c*/ 	.word	0x00000000
        /*0030*/ 	.short	0x0001
        /*0032*/ 	.short	0x0008
        /*0034*/ 	.byte	0x00, 0xf4, 0x21, 0x00


	//----- nvinfo : EIATTR_KPARAM_INFO
	.align		4
.L_15:
        /*0038*/ 	.byte	0x04, 0x17
        /*003a*/ 	.short	(.L_17 - .L_16)
.L_16:
        /*003c*/ 	.word	0x00000000
        /*0040*/ 	.short	0x0000
        /*0042*/ 	.short	0x0000
        /*0044*/ 	.byte	0x00, 0xf4, 0x21, 0x00


	//----- nvinfo : EIATTR_SPARSE_MMA_MASK
	.align		4
.L_17:
        /*0048*/ 	.byte	0x03, 0x50
        /*004a*/ 	.short	0x0000


	//----- nvinfo : EIATTR_MAXREG_COUNT
	.align		4
        /*004c*/ 	.byte	0x03, 0x1b
        /*004e*/ 	.short	0x00ff


	//----- nvinfo : EIATTR_EXIT_INSTR_OFFSETS
	.align		4
        /*0050*/ 	.byte	0x04, 0x1c
        /*0052*/ 	.short	(.L_19 - .L_18)


	//   ....[0]....
.L_18:
        /*0054*/ 	.word	0x000005b0


	//   ....[1]....
        /*0058*/ 	.word	0x00000600


	//----- nvinfo : EIATTR_REQNTID
	.align		4
.L_19:
        /*005c*/ 	.byte	0x04, 0x10
        /*005e*/ 	.short	(.L_21 - .L_20)
.L_20:
        /*0060*/ 	.word	0x00000080
        /*0064*/ 	.word	0x00000001
        /*0068*/ 	.word	0x00000001


	//----- nvinfo : EIATTR_CBANK_PARAM_SIZE
	.align		4
.L_21:
        /*006c*/ 	.byte	0x03, 0x19
        /*006e*/ 	.short	0x0018


	//----- nvinfo : EIATTR_PARAM_CBANK
	.align		4
        /*0070*/ 	.byte	0x04, 0x0a
        /*0072*/ 	.short	(.L_23 - .L_22)
	.align		4
.L_22:
        /*0074*/ 	.word	index@(.nv.constant0.triton_poi_fused_0)
        /*0078*/ 	.short	0x0210
        /*007a*/ 	.short	0x0018


	//----- nvinfo : EIATTR_SW_WAR
	.align		4
.L_23:
        /*007c*/ 	.byte	0x04, 0x36
        /*007e*/ 	.short	(.L_25 - .L_24)
.L_24:
        /*0080*/ 	.word	0x00000008
.L_25:


//--------------------- .nv.callgraph             --------------------------
	.section	.nv.callgraph,"",@"SHT_CUDA_CALLGRAPH"
	.align	4
	.sectionentsize	8
	.align		4
        /*0000*/ 	.word	0x00000000
	.align		4
        /*0004*/ 	.word	0xffffffff
	.align		4
        /*0008*/ 	.word	0x00000000
	.align		4
        /*000c*/ 	.word	0xfffffffe
	.align		4
        /*0010*/ 	.word	0x00000000
	.align		4
        /*0014*/ 	.word	0xfffffffd
	.align		4
        /*0018*/ 	.word	0x00000000
	.align		4
        /*001c*/ 	.word	0xfffffffc


//--------------------- .text.triton_poi_fused_0  --------------------------
	.section	.text.triton_poi_fused_0,"ax",@progbits
	.sectionflags	@"SHF_BARRIERS=1"
	.align	128
        .global         triton_poi_fused_0
        .type           triton_poi_fused_0,@function
        .size           triton_poi_fused_0,(.L_x_1 - triton_poi_fused_0)
        .other          triton_poi_fused_0,@"STO_CUDA_ENTRY STV_DEFAULT"
triton_poi_fused_0:
.text.triton_poi_fused_0:
[----:B------:R-:W0:Y:S01]  /*0000*/  LDC R1, c[0x0][0x28] ;  /* 0x00000a00ff017b82 */ /* 0x000e220000000800 */
[----:B------:R-:W1:Y:S07]  /*0010*/  S2R R21, SR_TID.X ;  /* 0x0000000000157919 */ /* 0x000e6e0000002100 */
[----:B------:R-:W2:Y:S01]  /*0020*/  LDC.64 R18, c[0x0][0x210] ;  /* 0x00008400ff127b82 */ /* 0x000ea20000000a00 */
[----:B------:R-:W3:Y:S01]  /*0030*/  S2R R0, SR_CTAID.X ;  /* 0x0000000000007919 */ /* 0x000ee20000002500 */
[----:B------:R-:W4:Y:S01]  /*0040*/  S2R R16, SR_CTAID.Y ;  /* 0x0000000000107919 */ /* 0x000f220000002600 */
[----:B------:R-:W-:Y:S01]  /*0050*/  HFMA2.MMA R28, -RZ, RZ, 0, 0 ;  /* 0x00000000ff1c7435 */ /* 0x000fe200000001ff */
[----:B------:R-:W-:Y:S01]  /*0060*/  ULDC.64 UR6, c[0x0][0x208] ;  /* 0x0000820000067ab9 */ /* 0x000fe20000000a00 */
[----:B-1----:R-:W-:Y:S01]  /*0070*/  SHF.R.U32.HI R17, RZ, 0x4, R21 ;  /* 0x00000004ff117819 */ /* 0x002fe20000011615 */
[----:B---3--:R-:W-:-:S03]  /*0080*/  IMAD.SHL.U32 R0, R0, 0x10, RZ ;  /* 0x0000001000007824 */ /* 0x008fc600078e00ff */
[----:B------:R-:W-:Y:S01]  /*0090*/  SGXT.U32 R17, R17, 0x3 ;  /* 0x000000031111781a */ /* 0x000fe20000000000 */
[----:B----4-:R-:W-:Y:S01]  /*00a0*/  IMAD.SHL.U32 R16, R16, 0x40, RZ ;  /* 0x0000004010107824 */ /* 0x010fe200078e00ff */
[----:B------:R-:W-:-:S04]  /*00b0*/  LOP3.LUT R10, R0, 0xf, R21, 0xf8, !PT ;  /* 0x0000000f000a7812 */ /* 0x000fc800078ef815 */
[----:B------:R-:W-:Y:S02]  /*00c0*/  LOP3.LUT R2, R16, R17, RZ, 0xfc, !PT ;  /* 0x0000001110027212 */ /* 0x000fe400078efcff */
[----:B------:R-:W-:Y:S02]  /*00d0*/  LOP3.LUT R3, R16, 0x8, R17, 0xfe, !PT ;  /* 0x0000000810037812 */ /* 0x000fe400078efe11 */
[----:B------:R-:W-:Y:S01]  /*00e0*/  LOP3.LUT R4, R16, 0x10, R17, 0xfe, !PT ;  /* 0x0000001010047812 */ /* 0x000fe200078efe11 */
[--C-:B------:R-:W-:Y:S01]  /*00f0*/  IMAD R11, R2, 0x9, R10.reuse ;  /* 0x00000009020b7824 */ /* 0x100fe200078e020a */
        /* <DEDUP_REMOVED lines=10> */
[----:B------:R-:W-:Y:S01]  /*01a0*/  ISETP.GE.AND P0, PT, R10, 0x9, PT ;  /* 0x000000090a00780c */ /* 0x000fe20003f06270 */
[----:B------:R-:W-:-:S02]  /*01b0*/  IMAD R29, R8, 0x9, R10 ;  /* 0x00000009081d7824 */ /* 0x000fc400078e020a */
[----:B------:R-:W-:Y:S02]  /*01c0*/  IMAD R20, R9, 0x9, R10 ;  /* 0x0000000909147824 */ /* 0x000fe400078e020a */
[----:B--2---:R-:W-:-:S04]  /*01d0*/  IMAD.WIDE R2, R11, 0x4, R18 ;  /* 0x000000040b027825 */ /* 0x004fc800078e0212 */
[----:B------:R-:W-:-:S04]  /*01e0*/  IMAD.WIDE R4, R13, 0x4, R18 ;  /* 0x000000040d047825 */ /* 0x000fc800078e0212 */
[----:B------:R-:W-:-:S04]  /*01f0*/  IMAD.WIDE R6, R15, 0x4, R18 ;  /* 0x000000040f067825 */ /* 0x000fc800078e0212 */
[----:B------:R-:W-:Y:S01]  /*0200*/  IMAD.WIDE R8, R23, 0x4, R18 ;  /* 0x0000000417087825 */ /* 0x000fe200078e0212 */
[----:B------:R-:W-:-:S03]  /*0210*/  CS2R R22, SRZ ;  /* 0x0000000000167805 */ /* 0x000fc6000001ff00 */
[--C-:B------:R-:W-:Y:S01]  /*0220*/  IMAD.WIDE R10, R25, 0x4, R18.reuse ;  /* 0x00000004190a7825 */ /* 0x100fe200078e0212 */
[----:B------:R-:W-:Y:S02]  /*0230*/  CS2R R24, SRZ ;  /* 0x0000000000187805 */ /* 0x000fe4000001ff00 */
[----:B------:R1:W2:Y:S01]  /*0240*/  @!P0 LDG.E.EL R23, desc[UR6][R2.64] ;  /* 0x0000000602178981 */ /* 0x0002a2000c2e1900 */
[--C-:B------:R-:W-:Y:S01]  /*0250*/  IMAD.WIDE R12, R27, 0x4, R18.reuse ;  /* 0x000000041b0c7825 */ /* 0x100fe200078e0212 */
[----:B------:R-:W-:Y:S02]  /*0260*/  CS2R R26, SRZ ;  /* 0x00000000001a7805 */ /* 0x000fe4000001ff00 */
[----:B------:R-:W3:Y:S01]  /*0270*/  @!P0 LDG.E.EL R24, desc[UR6][R4.64] ;  /* 0x0000000604188981 */ /* 0x000ee2000c2e1900 */
[----:B------:R-:W-:-:S03]  /*0280*/  IMAD.WIDE R14, R29, 0x4, R18 ;  /* 0x000000041d0e7825 */ /* 0x000fc600078e0212 */
[----:B------:R4:W5:Y:S01]  /*0290*/  @!P0 LDG.E.EL R22, desc[UR6][R8.64] ;  /* 0x0000000608168981 */ /* 0x000962000c2e1900 */
[----:B------:R-:W-:-:S03]  /*02a0*/  IMAD.WIDE R18, R20, 0x4, R18 ;  /* 0x0000000414127825 */ /* 0x000fc600078e0212 */
[----:B------:R1:W5:Y:S01]  /*02b0*/  @!P0 LDG.E.EL R25, desc[UR6][R10.64] ;  /* 0x000000060a198981 */ /* 0x000362000c2e1900 */
[----:B------:R-:W-:-:S03]  /*02c0*/  IMAD.MOV.U32 R20, RZ, RZ, RZ ;  /* 0x000000ffff147224 */ /* 0x000fc600078e00ff */
[----:B------:R-:W5:Y:S04]  /*02d0*/  @!P0 LDG.E.EL R28, desc[UR6][R12.64] ;  /* 0x000000060c1c8981 */ /* 0x000f68000c2e1900 */
[----:B------:R-:W5:Y:S04]  /*02e0*/  @!P0 LDG.E.EL R20, desc[UR6][R6.64] ;  /* 0x0000000606148981 */ /* 0x000f68000c2e1900 */
[----:B------:R-:W5:Y:S04]  /*02f0*/  @!P0 LDG.E.EL R27, desc[UR6][R14.64] ;  /* 0x000000060e1b8981 */ /* 0x000f68000c2e1900 */
[----:B------:R-:W5:Y:S01]  /*0300*/  @!P0 LDG.E.EL R26, desc[UR6][R18.64] ;  /* 0x00000006121a8981 */ /* 0x000f62000c2e1900 */
[----:B------:R-:W4:Y:S01]  /*0310*/  S2UR UR5, SR_CgaCtaId ;  /* 0x00000000000579c3 */ /* 0x000f220000008800 */
[----:B-1----:R-:W-:Y:S01]  /*0320*/  IMAD.SHL.U32 R2, R21, 0x40, RZ ;  /* 0x0000004015027824 */ /* 0x002fe200078e00ff */
[----:B------:R-:W-:-:S04]  /*0330*/  UMOV UR4, 0x400 ;  /* 0x0000040000047882 */ /* 0x000fc80000000000 */
[----:B------:R-:W-:-:S04]  /*0340*/  LOP3.LUT R2, R2, 0x3c0, RZ, 0xc0, !PT ;  /* 0x000003c002027812 */ /* 0x000fc800078ec0ff */
[----:B------:R-:W-:Y:S01]  /*0350*/  LOP3.LUT R3, R2, R17, RZ, 0xfc, !PT ;  /* 0x0000001102037212 */ /* 0x000fe200078efcff */
[----:B0---4-:R-:W-:-:S06]  /*0360*/  UPRMT UR4, UR5, 0x654, UR4 ;  /* 0x0000065405047896 */ /* 0x011fcc0008000004 */
[----:B------:R-:W-:-:S05]  /*0370*/  LEA.HI R2, R2, UR4, RZ, 0x1e ;  /* 0x0000000402027c11 */ /* 0x000fca000f8ff0ff */
[----:B------:R-:W-:Y:S01]  /*0380*/  IMAD R29, R3, 0x4, R2 ;  /* 0x00000004031d7824 */ /* 0x000fe200078e0202 */
[C---:B------:R-:W-:Y:S02]  /*0390*/  LOP3.LUT R2, R21.reuse, 0x70, RZ, 0xc0, !PT ;  /* 0x0000007015027812 */ /* 0x040fe400078ec0ff */
[----:B------:R-:W-:-:S03]  /*03a0*/  SHF.L.U32 R21, R21, 0x2, RZ ;  /* 0x0000000215157819 */ /* 0x000fc600000006ff */
[----:B------:R-:W-:Y:S01]  /*03b0*/  VIADD R3, R2, UR4 ;  /* 0x0000000402037c36 */ /* 0x000fe20008000000 */
[----:B------:R-:W-:-:S05]  /*03c0*/  LOP3.LUT R8, R21, 0x1fc, RZ, 0xc0, !PT ;  /* 0x000001fc15087812 */ /* 0x000fca00078ec0ff */
[----:B------:R-:W-:Y:S01]  /*03d0*/  IMAD R4, R8, 0x4, R3 ;  /* 0x0000000408047824 */ /* 0x000fe200078e0203 */
[----:B------:R-:W-:Y:S01]  /*03e0*/  LOP3.LUT R16, R16, 0x3c, R21, 0xf8, !PT ;  /* 0x0000003c10107812 */ /* 0x000fe200078ef815 */
[----:B------:R-:W0:Y:S04]  /*03f0*/  LDC.64 R2, c[0x0][0x218] ;  /* 0x00008600ff027b82 */ /* 0x000e280000000a00 */
[----:B------:R-:W-:-:S05]  /*0400*/  IMAD.HI R9, R16, 0x2aaaaaab, RZ ;  /* 0x2aaaaaab10097827 */ /* 0x000fca00078e02ff */
[----:B------:R-:W-:-:S04]  /*0410*/  SHF.R.U32.HI R10, RZ, 0x1f, R9 ;  /* 0x0000001fff0a7819 */ /* 0x000fc80000011609 */
[----:B------:R-:W-:Y:S02]  /*0420*/  LEA.HI.SX32 R11, R9, R10, 0x1b ;  /* 0x0000000a090b7211 */ /* 0x000fe400078fdaff */
[----:B------:R-:W-:Y:S02]  /*0430*/  LOP3.LUT R10, R8, 0x200, RZ, 0xfc, !PT ;  /* 0x00000200080a7812 */ /* 0x000fe400078efcff */
[----:B------:R-:W-:Y:S01]  /*0440*/  LOP3.LUT R9, R0, R17, RZ, 0xfc, !PT ;  /* 0x0000001100097212 */ /* 0x000fe200078efcff */
[C---:B------:R-:W-:Y:S01]  /*0450*/  IMAD R16, R11.reuse, -0xc0, R16 ;  /* 0xffffff400b107824 */ /* 0x040fe200078e0210 */
[----:B------:R-:W-:Y:S02]  /*0460*/  LOP3.LUT R0, R0, 0x8, R17, 0xfe, !PT ;  /* 0x0000000800007812 */ /* 0x000fe400078efe11 */
[----:B------:R-:W-:Y:S01]  /*0470*/  SHF.R.U32.HI R10, RZ, 0x2, R10 ;  /* 0x00000002ff0a7819 */ /* 0x000fe2000001160a */
[----:B------:R-:W-:Y:S01]  /*0480*/  IMAD R16, R11, 0x6c0, R16 ;  /* 0x000006c00b107824 */ /* 0x000fe200078e0210 */
[----:B------:R-:W-:-:S02]  /*0490*/  ISETP.GE.AND P1, PT, R9, 0x9, PT ;  /* 0x000000090900780c */ /* 0x000fc40003f26270 */
[----:B------:R-:W-:Y:S01]  /*04a0*/  ISETP.GE.AND P0, PT, R0, 0x9, PT ;  /* 0x000000090000780c */ /* 0x000fe20003f06270 */
[----:B------:R-:W-:Y:S01]  /*04b0*/  IMAD R11, R9, 0xc0, R16 ;  /* 0x000000c0090b7824 */ /* 0x000fe200078e0210 */
[----:B------:R-:W-:-:S04]  /*04c0*/  LOP3.LUT R10, R10, 0xf0, RZ, 0xc0, !PT ;  /* 0x000000f00a0a7812 */ /* 0x000fc800078ec0ff */
[----:B------:R-:W-:Y:S01]  /*04d0*/  IADD3 R9, R10, UR4, RZ ;  /* 0x000000040a097c10 */ /* 0x000fe2000fffe0ff */
[----:B0-----:R-:W-:-:S04]  /*04e0*/  IMAD.WIDE R10, R11, 0x4, R2 ;  /* 0x000000040b0a7825 */ /* 0x001fc800078e0202 */
[----:B------:R-:W-:Y:S01]  /*04f0*/  IMAD R9, R8, 0x4, R9 ;  /* 0x0000000408097824 */ /* 0x000fe200078e0209 */
[----:B--2---:R-:W-:Y:S04]  /*0500*/  STS [R29], R23 ;  /* 0x000000171d007388 */ /* 0x004fe80000000800 */
[----:B---3--:R-:W-:Y:S04]  /*0510*/  STS [R29+0x20], R24 ;  /* 0x000020181d007388 */ /* 0x008fe80000000800 */
[----:B-----5:R-:W-:Y:S04]  /*0520*/  STS [R29+0x60], R22 ;  /* 0x000060161d007388 */ /* 0x020fe80000000800 */
[----:B------:R-:W-:Y:S04]  /*0530*/  STS [R29+0x80], R25 ;  /* 0x000080191d007388 */ /* 0x000fe80000000800 */
[----:B------:R-:W-:Y:S04]  /*0540*/  STS [R29+0xa0], R28 ;  /* 0x0000a01c1d007388 */ /* 0x000fe80000000800 */
[----:B------:R-:W-:Y:S04]  /*0550*/  STS [R29+0x40], R20 ;  /* 0x000040141d007388 */ /* 0x000fe80000000800 */
[----:B------:R-:W-:Y:S04]  /*0560*/  STS [R29+0xc0], R27 ;  /* 0x0000c01b1d007388 */ /* 0x000fe80000000800 */
[----:B------:R-:W-:Y:S01]  /*0570*/  STS [R29+0xe0], R26 ;  /* 0x0000e01a1d007388 */ /* 0x000fe20000000800 */
[----:B------:R-:W-:Y:S06]  /*0580*/  BAR.SYNC.DEFER_BLOCKING 0x0 ;  /* 0x0000000000007b1d */ /* 0x000fec0000010000 */
[----:B------:R-:W0:Y:S04]  /*0590*/  LDS.128 R4, [R4] ;  /* 0x0000000004047984 */ /* 0x000e280000000c00 */
[----:B0-----:R0:W-:Y:S02]  /*05a0*/  @!P1 STG.E.128 desc[UR6][R10.64], R4 ;  /* 0x000000040a009986 */ /* 0x0011e4000c101d06 */
[----:B0-----:R-:W-:Y:S05]  /*05b0*/  @P0 EXIT ;  /* 0x000000000000094d */ /* 0x001fea0003800000 */
[----:B0-----:R-:W0:Y:S01]  /*05c0*/  LDS.128 R8, [R9+0x800] ;  /* 0x0008000009087984 */ /* 0x001e220000000c00 */
[----:B------:R-:W-:-:S04]  /*05d0*/  IMAD R5, R0, 0xc0, R16 ;  /* 0x000000c000057824 */ /* 0x000fc800078e0210 */
[----:B------:R-:W-:-:S05]  /*05e0*/  IMAD.WIDE R2, R5, 0x4, R2 ;  /* 0x0000000405027825 */ /* 0x000fca00078e0202 */
[----:B0-----:R-:W-:Y:S01]  /*05f0*/  STG.E.128 desc[UR6][R2.64], R8 ;  /* 0x0000000802007986 */ /* 0x001fe2000c101d06 */
[----:B------:R-:W-:Y:S05]  /*0600*/  EXIT ;  /* 0x000000000000794d */ /* 0x000fea0003800000 */
.L_x_0:
[----:B------:R-:W-:-:S00]  /*0610*/  BRA `(.L_x_0) ;  /* 0xfffffffc00fc7947 */ /* 0x000fc0000383ffff */
[----:B------:R-:W-:-:S00]  /*0620*/  NOP ;  /* 0x0000000000007918 */ /* 0x000fc00000000000 */
        /* <DEDUP_REMOVED lines=13> */
.L_x_1:


//--------------------- .nv.shared.triton_poi_fused_0 --------------------------
	.section	.nv.shared.triton_poi_fused_0,"aw",@nobits
	.sectionflags	@""
	.align	16
	.zero		1024


//--------------------- .nv.constant0.triton_poi_fused_0 --------------------------
	.section	.nv.constant0.triton_poi_fused_0,"a",@progbits
	.sectionflags	@""
	.align	4
.nv.constant0.triton_poi_fused_0:
	.zero		552
